	.headerflags	@"EF_CUDA_TEXMODE_UNIFIED EF_CUDA_64BIT_ADDRESS EF_CUDA_SM80 EF_CUDA_VIRTUAL_SM(EF_CUDA_SM80)"
	.elftype	@"ET_EXEC"


//--------------------- .nv.info                  --------------------------
	.section	.nv.info,"",@"SHT_CUDA_INFO"
	.align	4


	//----- nvinfo : EIATTR_REGCOUNT
	.align		4
        /*0000*/ 	.byte	0x04, 0x2f
        /*0002*/ 	.short	(.L_1 - .L_0)
	.align		4
.L_0:
        /*0004*/ 	.word	index@(_Z3addPiPb)
        /*0008*/ 	.word	0x00000008


	//----- nvinfo : EIATTR_MAX_STACK_SIZE
	.align		4
.L_1:
        /*000c*/ 	.byte	0x04, 0x23
        /*000e*/ 	.short	(.L_3 - .L_2)
	.align		4
.L_2:
        /*0010*/ 	.word	index@(_Z3addPiPb)
        /*0014*/ 	.word	0x00000000


	//----- nvinfo : EIATTR_MIN_STACK_SIZE
	.align		4
.L_3:
        /*0018*/ 	.byte	0x04, 0x12
        /*001a*/ 	.short	(.L_5 - .L_4)
	.align		4
.L_4:
        /*001c*/ 	.word	index@(_Z3addPiPb)
        /*0020*/ 	.word	0x00000000


	//----- nvinfo : EIATTR_FRAME_SIZE
	.align		4
.L_5:
        /*0024*/ 	.byte	0x04, 0x11
        /*0026*/ 	.short	(.L_7 - .L_6)
	.align		4
.L_6:
        /*0028*/ 	.word	index@(_Z3addPiPb)
        /*002c*/ 	.word	0x00000000
.L_7:


//--------------------- .nv.info._Z3addPiPb       --------------------------
	.section	.nv.info._Z3addPiPb,"",@"SHT_CUDA_INFO"
	.align	4


	//----- nvinfo : EIATTR_CUDA_API_VERSION
	.align		4
        /*0000*/ 	.byte	0x04, 0x37
        /*0002*/ 	.short	(.L_9 - .L_8)
.L_8:
        /*0004*/ 	.word	0x0000007b


	//----- nvinfo : EIATTR_SW2861232_WAR
	.align		4
.L_9:
        /*0008*/ 	.byte	0x01, 0x35
	.zero		2


	//----- nvinfo : EIATTR_PARAM_CBANK
	.align		4
        /*000c*/ 	.byte	0x04, 0x0a
        /*000e*/ 	.short	(.L_11 - .L_10)
	.align		4
.L_10:
        /*0010*/ 	.word	index@(.nv.constant0._Z3addPiPb)
        /*0014*/ 	.short	0x0160
        /*0016*/ 	.short	0x0010


	//----- nvinfo : EIATTR_CBANK_PARAM_SIZE
	.align		4
.L_11:
        /*0018*/ 	.byte	0x03, 0x19
        /*001a*/ 	.short	0x0010


	//----- nvinfo : EIATTR_KPARAM_INFO
	.align		4
        /*001c*/ 	.byte	0x04, 0x17
        /*001e*/ 	.short	(.L_13 - .L_12)
.L_12:
        /*0020*/ 	.word	0x00000000
        /*0024*/ 	.short	0x0001
        /*0026*/ 	.short	0x0008
        /*0028*/ 	.byte	0x00, 0xf0, 0x21, 0x00


	//----- nvinfo : EIATTR_KPARAM_INFO
	.align		4
.L_13:
        /*002c*/ 	.byte	0x04, 0x17
        /*002e*/ 	.short	(.L_15 - .L_14)
.L_14:
        /*0030*/ 	.word	0x00000000
        /*0034*/ 	.short	0x0000
        /*0036*/ 	.short	0x0000
        /*0038*/ 	.byte	0x00, 0xf0, 0x21, 0x00


	//----- nvinfo : EIATTR_MAXREG_COUNT
	.align		4
.L_15:
        /*003c*/ 	.byte	0x03, 0x1b
        /*003e*/ 	.short	0x00ff


	//----- nvinfo : EIATTR_EXIT_INSTR_OFFSETS
	.align		4
        /*0040*/ 	.byte	0x04, 0x1c
        /*0042*/ 	.short	(.L_17 - .L_16)


	//   ....[0]....
.L_16:
        /*0044*/ 	.word	0x00000080


	//   ....[1]....
        /*0048*/ 	.word	0x000000d0
.L_17:


//--------------------- .nv.rel.action            --------------------------
	.section	.nv.rel.action,"",@"SHT_CUDA_RELOCINFO"
	.align	8
	.sectionentsize	8
        /*0000*/ 	.byte	0x73, 0x00, 0x00, 0x00, 0x00, 0x00, 0x00, 0x00, 0x00, 0x00, 0x00, 0x11, 0x25, 0x00, 0x05, 0x36


//--------------------- .nv.constant0._Z3addPiPb  --------------------------
	.section	.nv.constant0._Z3addPiPb,"a",@progbits
	.align	4
.nv.constant0._Z3addPiPb:
	.zero		368


//--------------------- .text._Z3addPiPb          --------------------------
	.section	.text._Z3addPiPb,"ax",@progbits
	.sectioninfo	@"SHI_REGISTERS=8"
	.align	128
        .global         _Z3addPiPb
        .type           _Z3addPiPb,@function
        .size           _Z3addPiPb,(.L_x_1 - _Z3addPiPb)
        .other          _Z3addPiPb,@"STO_CUDA_ENTRY STV_DEFAULT"
_Z3addPiPb:
.text._Z3addPiPb:
[----:B------:R-:W-:-:S02]  /*0000*/  IMAD.MOV.U32 R1, RZ, RZ, c[0x0][0x28] ;  /* 0x00000a00ff017624 */ /* 0x000fc400078e00ff */
[----:B------:R-:W0:Y:S01]  /*0010*/  S2R R0, SR_TID.X ;  /* 0x0000000000007919 */ /* 0x000e220000002100 */
[----:B------:R-:W-:Y:S01]  /*0020*/  ULDC.64 UR4, c[0x0][0x118] ;  /* 0x0000460000047ab9 */ /* 0x000fe20000000a00 */
[----:B0-----:R-:W-:Y:S02]  /*0030*/  SHF.R.S32.HI R5, RZ, 0x1f, R0 ;  /* 0x0000001fff057819 */ /* 0x001fe40000011400 */
[----:B------:R-:W-:-:S04]  /*0040*/  IADD3 R2, P0, R0, c[0x0][0x168], RZ ;  /* 0x00005a0000027a10 */ /* 0x000fc80007f1e0ff */
[----:B------:R-:W-:-:S05]  /*0050*/  IADD3.X R3, R5, c[0x0][0x16c], RZ, P0, !PT ;  /* 0x00005b0005037a10 */ /* 0x000fca00007fe4ff */
[----:B------:R-:W2:Y:S02]  /*0060*/  LDG.E.U8 R2, [R2.64] ;  /* 0x0000000402027981 */ /* 0x000ea4000c1e1100 */
[----:B--2---:R-:W-:-:S13]  /*0070*/  ISETP.NE.AND P0, PT, R2, RZ, PT ;  /* 0x000000ff0200720c */ /* 0x004fda0003f05270 */
[----:B------:R-:W-:Y:S05]  /*0080*/  @!P0 EXIT ;  /* 0x000000000000894d */ /* 0x000fea0003800000 */
[----:B------:R-:W-:-:S04]  /*0090*/  LEA R2, P0, R0, c[0x0][0x160], 0x2 ;  /* 0x0000580000027a11 */ /* 0x000fc800078010ff */
[----:B------:R-:W-:Y:S01]  /*00a0*/  LEA.HI.X R3, R0, c[0x0][0x164], R5, 0x2, P0 ;  /* 0x0000590000037a11 */ /* 0x000fe200000f1405 */
[----:B------:R-:W-:-:S05]  /*00b0*/  IMAD.MOV.U32 R5, RZ, RZ, 0x2 ;  /* 0x00000002ff057424 */ /* 0x000fca00078e00ff */
[----:B------:R-:W-:Y:S01]  /*00c0*/  STG.E [R2.64], R5 ;  /* 0x0000000502007986 */ /* 0x000fe2000c101904 */
[----:B------:R-:W-:Y:S05]  /*00d0*/  EXIT ;  /* 0x000000000000794d */ /* 0x000fea0003800000 */
.L_x_0:
[----:B------:R-:W-:-:S00]  /*00e0*/  BRA `(.L_x_0) ;  /* 0xfffffff000007947 */ /* 0x000fc0000383ffff */
[----:B------:R-:W-:-:S00]  /*00f0*/  NOP ;  /* 0x0000000000007918 */ /* 0x000fc00000000000 */
        /* <DEDUP_REMOVED lines=8> */
.L_x_1:
